//
// Generated by NVIDIA NVVM Compiler
//
// Compiler Build ID: CL-36424714
// Cuda compilation tools, release 13.0, V13.0.88
// Based on NVVM 20.0.0
//

.version 9.0
.target sm_100
.address_size 64

	// .globl	_Z14bitonic_devicePiiiiiii

.visible .entry _Z14bitonic_devicePiiiiiii(
	.param .u64 .ptr .align 1 _Z14bitonic_devicePiiiiiii_param_0,
	.param .u32 _Z14bitonic_devicePiiiiiii_param_1,
	.param .u32 _Z14bitonic_devicePiiiiiii_param_2,
	.param .u32 _Z14bitonic_devicePiiiiiii_param_3,
	.param .u32 _Z14bitonic_devicePiiiiiii_param_4,
	.param .u32 _Z14bitonic_devicePiiiiiii_param_5,
	.param .u32 _Z14bitonic_devicePiiiiiii_param_6
)
{
	.reg .pred 	%p<30>;
	.reg .b32 	%r<106>;
	.reg .b64 	%rd<29>;

	ld.param.u64 	%rd18, [_Z14bitonic_devicePiiiiiii_param_0];
	ld.param.u32 	%r61, [_Z14bitonic_devicePiiiiiii_param_1];
	ld.param.u32 	%r62, [_Z14bitonic_devicePiiiiiii_param_2];
	ld.param.u32 	%r63, [_Z14bitonic_devicePiiiiiii_param_3];
	ld.param.u32 	%r64, [_Z14bitonic_devicePiiiiiii_param_4];
	ld.param.u32 	%r65, [_Z14bitonic_devicePiiiiiii_param_5];
	ld.param.u32 	%r66, [_Z14bitonic_devicePiiiiiii_param_6];
	cvta.to.global.u64 	%rd1, %rd18;
	setp.lt.s32 	%p1, %r64, 2;
	@%p1 bra 	$L__BB0_7;
	mov.u32 	%r80, %ctaid.y;
	mov.u32 	%r81, %nctaid.x;
	mov.u32 	%r82, %ctaid.x;
	mad.lo.s32 	%r83, %r80, %r81, %r82;
	mul.lo.s32 	%r84, %r62, %r83;
	mul.lo.s32 	%r1, %r84, %r64;
	setp.ge.s32 	%p25, %r1, %r61;
	@%p25 bra 	$L__BB0_43;
	mul.lo.s32 	%r85, %r64, %r62;
	sub.s32 	%r86, %r61, %r85;
	min.s32 	%r87, %r1, %r86;
	mov.u32 	%r88, %tid.x;
	div.u32 	%r89, %r88, %r63;
	mad.lo.s32 	%r90, %r89, %r62, %r87;
	mul.lo.s32 	%r91, %r89, %r63;
	sub.s32 	%r92, %r88, %r91;
	add.s32 	%r93, %r90, %r92;
	mul.wide.s32 	%rd27, %r93, 4;
	add.s64 	%rd2, %rd1, %rd27;
	mul.wide.s32 	%rd28, %r63, 4;
	add.s64 	%rd3, %rd2, %rd28;
	setp.eq.s32 	%p26, %r66, 2;
	@%p26 bra 	$L__BB0_5;
	setp.ne.s32 	%p27, %r66, 1;
	@%p27 bra 	$L__BB0_43;
	ld.global.u32 	%r95, [%rd2];
	ld.global.u32 	%r94, [%rd3];
	setp.gt.s32 	%p29, %r95, %r94;
	@%p29 bra 	$L__BB0_6;
	bra.uni 	$L__BB0_43;
$L__BB0_5:
	ld.global.u32 	%r95, [%rd2];
	ld.global.u32 	%r94, [%rd3];
	setp.ge.s32 	%p28, %r95, %r94;
	@%p28 bra 	$L__BB0_43;
$L__BB0_6:
	st.global.u32 	[%rd2], %r94;
	st.global.u32 	[%rd3], %r95;
	bra.uni 	$L__BB0_43;
$L__BB0_7:
	mov.u32 	%r67, %ctaid.y;
	mov.u32 	%r68, %nctaid.x;
	mov.u32 	%r69, %ctaid.x;
	mad.lo.s32 	%r70, %r67, %r68, %r69;
	mul.lo.s32 	%r8, %r62, %r70;
	setp.ge.s32 	%p2, %r8, %r61;
	@%p2 bra 	$L__BB0_43;
	sub.s32 	%r71, %r61, %r62;
	min.s32 	%r9, %r8, %r71;
	mov.u32 	%r72, %tid.x;
	mul.lo.s32 	%r10, %r65, %r72;
	add.s32 	%r96, %r10, %r9;
	mov.u32 	%r73, %ntid.x;
	add.s32 	%r74, %r73, -1;
	setp.eq.s32 	%p3, %r72, %r74;
	sub.s32 	%r75, %r63, %r10;
	selp.b32 	%r12, %r75, %r65, %p3;
	setp.lt.s32 	%p4, %r12, 1;
	@%p4 bra 	$L__BB0_43;
	setp.eq.s32 	%p5, %r66, 2;
	@%p5 bra 	$L__BB0_27;
	setp.ne.s32 	%p6, %r66, 1;
	@%p6 bra 	$L__BB0_43;
	and.b32  	%r13, %r12, 3;
	setp.lt.u32 	%p16, %r12, 4;
	mov.b32 	%r98, 0;
	@%p16 bra 	$L__BB0_22;
	and.b32  	%r98, %r12, 2147483644;
	neg.s32 	%r97, %r98;
	mul.wide.s32 	%rd23, %r63, 4;
	add.s64 	%rd4, %rd1, %rd23;
	add.s64 	%rd5, %rd1, 8;
$L__BB0_13:
	mul.wide.s32 	%rd24, %r96, 4;
	add.s64 	%rd6, %rd4, %rd24;
	add.s64 	%rd7, %rd5, %rd24;
	ld.global.u32 	%r18, [%rd7+-8];
	ld.global.u32 	%r19, [%rd6];
	setp.le.s32 	%p17, %r18, %r19;
	@%p17 bra 	$L__BB0_15;
	st.global.u32 	[%rd7+-8], %r19;
	st.global.u32 	[%rd6], %r18;
$L__BB0_15:
	ld.global.u32 	%r20, [%rd7+-4];
	ld.global.u32 	%r21, [%rd6+4];
	setp.le.s32 	%p18, %r20, %r21;
	@%p18 bra 	$L__BB0_17;
	st.global.u32 	[%rd7+-4], %r21;
	st.global.u32 	[%rd6+4], %r20;
$L__BB0_17:
	ld.global.u32 	%r22, [%rd7];
	ld.global.u32 	%r23, [%rd6+8];
	setp.le.s32 	%p19, %r22, %r23;
	@%p19 bra 	$L__BB0_19;
	st.global.u32 	[%rd7], %r23;
	st.global.u32 	[%rd6+8], %r22;
$L__BB0_19:
	ld.global.u32 	%r24, [%rd7+4];
	ld.global.u32 	%r25, [%rd6+12];
	setp.le.s32 	%p20, %r24, %r25;
	@%p20 bra 	$L__BB0_21;
	st.global.u32 	[%rd7+4], %r25;
	st.global.u32 	[%rd6+12], %r24;
$L__BB0_21:
	add.s32 	%r97, %r97, 4;
	add.s32 	%r96, %r96, 4;
	setp.ne.s32 	%p21, %r97, 0;
	@%p21 bra 	$L__BB0_13;
$L__BB0_22:
	setp.eq.s32 	%p22, %r13, 0;
	@%p22 bra 	$L__BB0_43;
	mul.wide.s32 	%rd25, %r63, 4;
	add.s64 	%rd8, %rd1, %rd25;
	add.s32 	%r79, %r98, %r9;
	add.s32 	%r100, %r79, %r10;
	neg.s32 	%r99, %r13;
$L__BB0_24:
	.pragma "nounroll";
	mul.wide.s32 	%rd26, %r100, 4;
	add.s64 	%rd9, %rd8, %rd26;
	add.s64 	%rd10, %rd1, %rd26;
	ld.global.u32 	%r33, [%rd10];
	ld.global.u32 	%r34, [%rd9];
	setp.le.s32 	%p23, %r33, %r34;
	@%p23 bra 	$L__BB0_26;
	st.global.u32 	[%rd10], %r34;
	st.global.u32 	[%rd9], %r33;
$L__BB0_26:
	add.s32 	%r100, %r100, 1;
	add.s32 	%r99, %r99, 1;
	setp.eq.s32 	%p24, %r99, 0;
	@%p24 bra 	$L__BB0_43;
	bra.uni 	$L__BB0_24;
$L__BB0_27:
	and.b32  	%r37, %r12, 3;
	setp.lt.u32 	%p7, %r12, 4;
	mov.b32 	%r103, 0;
	@%p7 bra 	$L__BB0_38;
	and.b32  	%r103, %r12, 2147483644;
	neg.s32 	%r102, %r103;
	mul.wide.s32 	%rd19, %r63, 4;
	add.s64 	%rd11, %rd1, %rd19;
	add.s64 	%rd12, %rd1, 8;
$L__BB0_29:
	mul.wide.s32 	%rd20, %r96, 4;
	add.s64 	%rd13, %rd11, %rd20;
	add.s64 	%rd14, %rd12, %rd20;
	ld.global.u32 	%r42, [%rd14+-8];
	ld.global.u32 	%r43, [%rd13];
	setp.ge.s32 	%p8, %r42, %r43;
	@%p8 bra 	$L__BB0_31;
	st.global.u32 	[%rd14+-8], %r43;
	st.global.u32 	[%rd13], %r42;
$L__BB0_31:
	ld.global.u32 	%r44, [%rd14+-4];
	ld.global.u32 	%r45, [%rd13+4];
	setp.ge.s32 	%p9, %r44, %r45;
	@%p9 bra 	$L__BB0_33;
	st.global.u32 	[%rd14+-4], %r45;
	st.global.u32 	[%rd13+4], %r44;
$L__BB0_33:
	ld.global.u32 	%r46, [%rd14];
	ld.global.u32 	%r47, [%rd13+8];
	setp.ge.s32 	%p10, %r46, %r47;
	@%p10 bra 	$L__BB0_35;
	st.global.u32 	[%rd14], %r47;
	st.global.u32 	[%rd13+8], %r46;
$L__BB0_35:
	ld.global.u32 	%r48, [%rd14+4];
	ld.global.u32 	%r49, [%rd13+12];
	setp.ge.s32 	%p11, %r48, %r49;
	@%p11 bra 	$L__BB0_37;
	st.global.u32 	[%rd14+4], %r49;
	st.global.u32 	[%rd13+12], %r48;
$L__BB0_37:
	add.s32 	%r102, %r102, 4;
	add.s32 	%r96, %r96, 4;
	setp.ne.s32 	%p12, %r102, 0;
	@%p12 bra 	$L__BB0_29;
$L__BB0_38:
	setp.eq.s32 	%p13, %r37, 0;
	@%p13 bra 	$L__BB0_43;
	mul.wide.s32 	%rd21, %r63, 4;
	add.s64 	%rd15, %rd1, %rd21;
	add.s32 	%r77, %r103, %r9;
	add.s32 	%r105, %r77, %r10;
	neg.s32 	%r104, %r37;
$L__BB0_40:
	.pragma "nounroll";
	mul.wide.s32 	%rd22, %r105, 4;
	add.s64 	%rd16, %rd15, %rd22;
	add.s64 	%rd17, %rd1, %rd22;
	ld.global.u32 	%r57, [%rd17];
	ld.global.u32 	%r58, [%rd16];
	setp.ge.s32 	%p14, %r57, %r58;
	@%p14 bra 	$L__BB0_42;
	st.global.u32 	[%rd17], %r58;
	st.global.u32 	[%rd16], %r57;
$L__BB0_42:
	add.s32 	%r105, %r105, 1;
	add.s32 	%r104, %r104, 1;
	setp.ne.s32 	%p15, %r104, 0;
	@%p15 bra 	$L__BB0_40;
$L__BB0_43:
	ret;

}


// ===== COMPILED SASS (sm_100) =====

	.target	sm_100

	.elftype	@"ET_EXEC"


//--------------------- .note.nv.tkinfo           --------------------------
	.section	.note.nv.tkinfo,"",@"SHT_NOTE"
	.sectionflags	@"SHF_NOTE_NV_TKINFO"
	.tkinfo
        /*0018*/ 	.word	0x00000002
        /*0030*/ 	.string	""
        /*0030*/ 	.string	"ptxas"
        /*0030*/ 	.string	"Cuda compilation tools, release 13.0, V13.0.88"
        /*0030*/ 	.string	"Build cuda_13.0.r13.0/compiler.36424714_0"
        /*0030*/ 	.string	"-arch sm_100 -m 64 "



//--------------------- .note.nv.cuinfo           --------------------------
	.section	.note.nv.cuinfo,"",@"SHT_NOTE"
	.sectionflags	@"SHF_NOTE_NV_CUINFO"
        /*0018*/ 	.short	0x0002
        /*001a*/ 	.short	0x0064
        /*001c*/ 	.short	0x0082
	.zero		2


//--------------------- .nv.info                  --------------------------
	.section	.nv.info,"",@"SHT_CUDA_INFO"
	.align	4


	//----- nvinfo : EIATTR_REGCOUNT
	.align		4
        /*0000*/ 	.byte	0x04, 0x2f
        /*0002*/ 	.short	(.L_1 - .L_0)
	.align		4
.L_0:
        /*0004*/ 	.word	index@(_Z14bitonic_devicePiiiiiii)
        /*0008*/ 	.word	0x00000017


	//----- nvinfo : EIATTR_FRAME_SIZE
	.align		4
.L_1:
        /*000c*/ 	.byte	0x04, 0x11
        /*000e*/ 	.short	(.L_3 - .L_2)
	.align		4
.L_2:
        /*0010*/ 	.word	index@(_Z14bitonic_devicePiiiiiii)
        /*0014*/ 	.word	0x00000000


	//----- nvinfo : EIATTR_MIN_STACK_SIZE
	.align		4
.L_3:
        /*0018*/ 	.byte	0x04, 0x12
        /*001a*/ 	.short	(.L_5 - .L_4)
	.align		4
.L_4:
        /*001c*/ 	.word	index@(_Z14bitonic_devicePiiiiiii)
        /*0020*/ 	.word	0x00000000
.L_5:


//--------------------- .nv.compat                --------------------------
	.section	.nv.compat,"",@"SHT_CUDA_COMPAT_INFO"
	.align	4
        /*0000*/ 	.byte	0x02, 0x09, 0x00, 0x00, 0x02, 0x02, 0x01, 0x00, 0x02, 0x05, 0x05, 0x00, 0x03, 0x07, 0x01, 0x01
        /*0010*/ 	.byte	0x02, 0x03, 0x00, 0x00, 0x02, 0x06, 0x01, 0x00, 0x04, 0x0b, 0x08, 0x00, 0x09, 0x00, 0x00, 0x00
        /*0020*/ 	.byte	0x00, 0x00, 0x00, 0x00


//--------------------- .nv.info._Z14bitonic_devicePiiiiiii --------------------------
	.section	.nv.info._Z14bitonic_devicePiiiiiii,"",@"SHT_CUDA_INFO"
	.sectionflags	@""
	.align	4


	//----- nvinfo : EIATTR_CUDA_API_VERSION
	.align		4
        /*0000*/ 	.byte	0x04, 0x37
        /*0002*/ 	.short	(.L_7 - .L_6)
.L_6:
        /*0004*/ 	.word	0x00000082


	//----- nvinfo : EIATTR_KPARAM_INFO
	.align		4
.L_7:
        /*0008*/ 	.byte	0x04, 0x17
        /*000a*/ 	.short	(.L_9 - .L_8)
.L_8:
        /*000c*/ 	.word	0x00000000
        /*0010*/ 	.short	0x0006
        /*0012*/ 	.short	0x001c
        /*0014*/ 	.byte	0x00, 0xf0, 0x11, 0x00


	//----- nvinfo : EIATTR_KPARAM_INFO
	.align		4
.L_9:
        /*0018*/ 	.byte	0x04, 0x17
        /*001a*/ 	.short	(.L_11 - .L_10)
.L_10:
        /*001c*/ 	.word	0x00000000
        /*0020*/ 	.short	0x0005
        /*0022*/ 	.short	0x0018
        /*0024*/ 	.byte	0x00, 0xf0, 0x11, 0x00


	//----- nvinfo : EIATTR_KPARAM_INFO
	.align		4
.L_11:
        /*0028*/ 	.byte	0x04, 0x17
        /*002a*/ 	.short	(.L_13 - .L_12)
.L_12:
        /*002c*/ 	.word	0x00000000
        /*0030*/ 	.short	0x0004
        /*0032*/ 	.short	0x0014
        /*0034*/ 	.byte	0x00, 0xf0, 0x11, 0x00


	//----- nvinfo : EIATTR_KPARAM_INFO
	.align		4
.L_13:
        /*0038*/ 	.byte	0x04, 0x17
        /*003a*/ 	.short	(.L_15 - .L_14)
.L_14:
        /*003c*/ 	.word	0x00000000
        /*0040*/ 	.short	0x0003
        /*0042*/ 	.short	0x0010
        /*0044*/ 	.byte	0x00, 0xf0, 0x11, 0x00


	//----- nvinfo : EIATTR_KPARAM_INFO
	.align		4
.L_15:
        /*0048*/ 	.byte	0x04, 0x17
        /*004a*/ 	.short	(.L_17 - .L_16)
.L_16:
        /*004c*/ 	.word	0x00000000
        /*0050*/ 	.short	0x0002
        /*0052*/ 	.short	0x000c
        /*0054*/ 	.byte	0x00, 0xf0, 0x11, 0x00


	//----- nvinfo : EIATTR_KPARAM_INFO
	.align		4
.L_17:
        /*0058*/ 	.byte	0x04, 0x17
        /*005a*/ 	.short	(.L_19 - .L_18)
.L_18:
        /*005c*/ 	.word	0x00000000
        /*0060*/ 	.short	0x0001
        /*0062*/ 	.short	0x0008
        /*0064*/ 	.byte	0x00, 0xf0, 0x11, 0x00


	//----- nvinfo : EIATTR_KPARAM_INFO
	.align		4
.L_19:
        /*0068*/ 	.byte	0x04, 0x17
        /*006a*/ 	.short	(.L_21 - .L_20)
.L_20:
        /*006c*/ 	.word	0x00000000
        /*0070*/ 	.short	0x0000
        /*0072*/ 	.short	0x0000
        /*0074*/ 	.byte	0x00, 0xf5, 0x21, 0x00


	//----- nvinfo : EIATTR_SPARSE_MMA_MASK
	.align		4
.L_21:
        /*0078*/ 	.byte	0x03, 0x50
        /*007a*/ 	.short	0x0000


	//----- nvinfo : EIATTR_MAXREG_COUNT
	.align		4
        /*007c*/ 	.byte	0x03, 0x1b
        /*007e*/ 	.short	0x00ff


	//----- nvinfo : EIATTR_MERCURY_ISA_VERSION
	.align		4
        /*0080*/ 	.byte	0x03, 0x5f
        /*0082*/ 	.short	0x0101


	//----- nvinfo : EIATTR_VRC_CTA_INIT_COUNT
	.align		4
        /*0084*/ 	.byte	0x02, 0x4a
	.zero		1
	.zero		1


	//----- nvinfo : EIATTR_EXIT_INSTR_OFFSETS
	.align		4
        /*0088*/ 	.byte	0x04, 0x1c
        /*008a*/ 	.short	(.L_23 - .L_22)


	//   ....[0]....
.L_22:
        /*008c*/ 	.word	0x000000d0


	//   ....[1]....
        /*0090*/ 	.word	0x00000300


	//   ....[2]....
        /*0094*/ 	.word	0x00000350


	//   ....[3]....
        /*0098*/ 	.word	0x00000390


	//   ....[4]....
        /*009c*/ 	.word	0x000003c0


	//   ....[5]....
        /*00a0*/ 	.word	0x00000440


	//   ....[6]....
        /*00a4*/ 	.word	0x00000500


	//   ....[7]....
        /*00a8*/ 	.word	0x00000550


	//   ....[8]....
        /*00ac*/ 	.word	0x000007e0


	//   ....[9]....
        /*00b0*/ 	.word	0x00000900


	//   ....[10]....
        /*00b4*/ 	.word	0x00000bb0


	//   ....[11]....
        /*00b8*/ 	.word	0x00000cf0


	//----- nvinfo : EIATTR_CRS_STACK_SIZE
	.align		4
.L_23:
        /*00bc*/ 	.byte	0x04, 0x1e
        /*00be*/ 	.short	(.L_25 - .L_24)
.L_24:
        /*00c0*/ 	.word	0x00000000


	//----- nvinfo : EIATTR_CBANK_PARAM_SIZE
	.align		4
.L_25:
        /*00c4*/ 	.byte	0x03, 0x19
        /*00c6*/ 	.short	0x0020


	//----- nvinfo : EIATTR_PARAM_CBANK
	.align		4
        /*00c8*/ 	.byte	0x04, 0x0a
        /*00ca*/ 	.short	(.L_27 - .L_26)
	.align		4
.L_26:
        /*00cc*/ 	.word	index@(.nv.constant0._Z14bitonic_devicePiiiiiii)
        /*00d0*/ 	.short	0x0380
        /*00d2*/ 	.short	0x0020


	//----- nvinfo : EIATTR_SW_WAR
	.align		4
.L_27:
        /*00d4*/ 	.byte	0x04, 0x36
        /*00d6*/ 	.short	(.L_29 - .L_28)
.L_28:
        /*00d8*/ 	.word	0x00000008
.L_29:


//--------------------- .nv.callgraph             --------------------------
	.section	.nv.callgraph,"",@"SHT_CUDA_CALLGRAPH"
	.align	4
	.sectionentsize	8
	.align		4
        /*0000*/ 	.word	0x00000000
	.align		4
        /*0004*/ 	.word	0xffffffff
	.align		4
        /*0008*/ 	.word	0x00000000
	.align		4
        /*000c*/ 	.word	0xfffffffe
	.align		4
        /*0010*/ 	.word	0x00000000
	.align		4
        /*0014*/ 	.word	0xfffffffd
	.align		4
        /*0018*/ 	.word	0x00000000
	.align		4
        /*001c*/ 	.word	0xfffffffc


//--------------------- .text._Z14bitonic_devicePiiiiiii --------------------------
	.section	.text._Z14bitonic_devicePiiiiiii,"ax",@progbits
	.align	128
        .global         _Z14bitonic_devicePiiiiiii
        .type           _Z14bitonic_devicePiiiiiii,@function
        .size           _Z14bitonic_devicePiiiiiii,(.L_x_13 - _Z14bitonic_devicePiiiiiii)
        .other          _Z14bitonic_devicePiiiiiii,@"STO_CUDA_ENTRY STV_DEFAULT"
_Z14bitonic_devicePiiiiiii:
.text._Z14bitonic_devicePiiiiiii:
[----:B------:R-:W-:Y:S01]  /*0000*/  LDC R1, c[0x0][0x37c] ;  /* 0x0000df00ff017b82 */ /* 0x000fe20000000800 */
[----:B------:R-:W0:Y:S01]  /*0010*/  LDCU UR7, c[0x0][0x394] ;  /* 0x00007280ff0777ac */ /* 0x000e220008000800 */
[----:B------:R-:W1:Y:S01]  /*0020*/  LDCU.64 UR8, c[0x0][0x358] ;  /* 0x00006b00ff0877ac */ /* 0x000e620008000a00 */
[----:B0-----:R-:W-:-:S09]  /*0030*/  UISETP.GE.AND UP0, UPT, UR7, 0x2, UPT ;  /* 0x000000020700788c */ /* 0x001fd2000bf06270 */
[----:B-1----:R-:W-:Y:S05]  /*0040*/  BRA.U !UP0, `(.L_x_0) ;  /* 0x0000000108e07547 */ /* 0x002fea000b800000 */
[----:B------:R-:W-:Y:S01]  /*0050*/  S2UR UR4, SR_CTAID.Y ;  /* 0x00000000000479c3 */ /* 0x000fe20000002600 */
[----:B------:R-:W0:Y:S07]  /*0060*/  LDCU UR5, c[0x0][0x370] ;  /* 0x00006e00ff0577ac */ /* 0x000e2e0008000800 */
[----:B------:R-:W0:Y:S08]  /*0070*/  S2UR UR6, SR_CTAID.X ;  /* 0x00000000000679c3 */ /* 0x000e300000002500 */
[----:B------:R-:W1:Y:S01]  /*0080*/  LDC.64 R2, c[0x0][0x388] ;  /* 0x0000e200ff027b82 */ /* 0x000e620000000a00 */
[----:B0-----:R-:W-:-:S06]  /*0090*/  UIMAD UR4, UR4, UR5, UR6 ;  /* 0x00000005040472a4 */ /* 0x001fcc000f8e0206 */
[----:B-1----:R-:W-:-:S04]  /*00a0*/  IMAD R0, R3, UR4, RZ ;  /* 0x0000000403007c24 */ /* 0x002fc8000f8e02ff */
[----:B------:R-:W-:-:S05]  /*00b0*/  IMAD R7, R0, UR7, RZ ;  /* 0x0000000700077c24 */ /* 0x000fca000f8e02ff */
[----:B------:R-:W-:-:S13]  /*00c0*/  ISETP.GE.AND P0, PT, R7, R2, PT ;  /* 0x000000020700720c */ /* 0x000fda0003f06270 */
[----:B------:R-:W-:Y:S05]  /*00d0*/  @P0 EXIT ;  /* 0x000000000000094d */ /* 0x000fea0003800000 */
[----:B------:R-:W0:Y:S01]  /*00e0*/  LDC R9, c[0x0][0x390] ;  /* 0x0000e400ff097b82 */ /* 0x000e220000000800 */
[----:B------:R-:W1:Y:S07]  /*00f0*/  S2R R8, SR_TID.X ;  /* 0x0000000000087919 */ /* 0x000e6e0000002100 */
[----:B------:R-:W2:Y:S01]  /*0100*/  LDC R10, c[0x0][0x39c] ;  /* 0x0000e700ff0a7b82 */ /* 0x000ea20000000800 */
[----:B0-----:R-:W0:Y:S01]  /*0110*/  I2F.U32.RP R0, R9 ;  /* 0x0000000900007306 */ /* 0x001e220000209000 */
[----:B------:R-:W-:-:S07]  /*0120*/  ISETP.NE.U32.AND P2, PT, R9, RZ, PT ;  /* 0x000000ff0900720c */ /* 0x000fce0003f45070 */
[----:B0-----:R-:W0:Y:S02]  /*0130*/  MUFU.RCP R0, R0 ;  /* 0x0000000000007308 */ /* 0x001e240000001000 */
[----:B0-----:R-:W-:-:S06]  /*0140*/  VIADD R4, R0, 0xffffffe ;  /* 0x0ffffffe00047836 */ /* 0x001fcc0000000000 */
[----:B------:R0:W3:Y:S02]  /*0150*/  F2I.FTZ.U32.TRUNC.NTZ R5, R4 ;  /* 0x0000000400057305 */ /* 0x0000e4000021f000 */
[----:B0-----:R-:W-:Y:S02]  /*0160*/  HFMA2 R4, -RZ, RZ, 0, 0 ;  /* 0x00000000ff047431 */ /* 0x001fe400000001ff */
[----:B---3--:R-:W-:-:S04]  /*0170*/  IMAD.MOV R6, RZ, RZ, -R5 ;  /* 0x000000ffff067224 */ /* 0x008fc800078e0a05 */
[----:B------:R-:W-:-:S04]  /*0180*/  IMAD R11, R6, R9, RZ ;  /* 0x00000009060b7224 */ /* 0x000fc800078e02ff */
[----:B------:R-:W-:-:S06]  /*0190*/  IMAD.HI.U32 R5, R5, R11, R4 ;  /* 0x0000000b05057227 */ /* 0x000fcc00078e0004 */
[----:B-1----:R-:W-:-:S04]  /*01a0*/  IMAD.HI.U32 R6, R5, R8, RZ ;  /* 0x0000000805067227 */ /* 0x002fc800078e00ff */
[----:B------:R-:W-:-:S04]  /*01b0*/  IMAD.MOV R5, RZ, RZ, -R6 ;  /* 0x000000ffff057224 */ /* 0x000fc800078e0a06 */
[----:B------:R-:W-:Y:S02]  /*01c0*/  IMAD R0, R9, R5, R8 ;  /* 0x0000000509007224 */ /* 0x000fe400078e0208 */
[----:B------:R-:W0:Y:S03]  /*01d0*/  LDC.64 R4, c[0x0][0x380] ;  /* 0x0000e000ff047b82 */ /* 0x000e260000000a00 */
[----:B------:R-:W-:-:S13]  /*01e0*/  ISETP.GE.U32.AND P0, PT, R0, R9, PT ;  /* 0x000000090000720c */ /* 0x000fda0003f06070 */
[----:B------:R-:W-:Y:S01]  /*01f0*/  @P0 IMAD.IADD R0, R0, 0x1, -R9 ;  /* 0x0000000100000824 */ /* 0x000fe200078e0a09 */
[----:B------:R-:W-:Y:S02]  /*0200*/  @P0 IADD3 R6, PT, PT, R6, 0x1, RZ ;  /* 0x0000000106060810 */ /* 0x000fe40007ffe0ff */
[----:B--2---:R-:W-:Y:S02]  /*0210*/  ISETP.NE.AND P0, PT, R10, 0x2, PT ;  /* 0x000000020a00780c */ /* 0x004fe40003f05270 */
[----:B------:R-:W-:Y:S01]  /*0220*/  ISETP.GE.U32.AND P1, PT, R0, R9, PT ;  /* 0x000000090000720c */ /* 0x000fe20003f26070 */
[----:B------:R-:W-:-:S04]  /*0230*/  IMAD R0, RZ, RZ, -UR7 ;  /* 0x80000007ff007e24 */ /* 0x000fc8000f8e02ff */
[----:B------:R-:W-:-:S05]  /*0240*/  IMAD R2, R3, R0, R2 ;  /* 0x0000000003027224 */ /* 0x000fca00078e0202 */
[----:B------:R-:W-:-:S03]  /*0250*/  VIMNMX R2, PT, PT, R7, R2, PT ;  /* 0x0000000207027248 */ /* 0x000fc60003fe0100 */
[----:B------:R-:W-:Y:S01]  /*0260*/  @P1 VIADD R6, R6, 0x1 ;  /* 0x0000000106061836 */ /* 0x000fe20000000000 */
[----:B------:R-:W-:-:S04]  /*0270*/  @!P2 LOP3.LUT R6, RZ, R9, RZ, 0x33, !PT ;  /* 0x00000009ff06a212 */ /* 0x000fc800078e33ff */
[C---:B------:R-:W-:Y:S01]  /*0280*/  IADD3 R0, PT, PT, -R6.reuse, RZ, RZ ;  /* 0x000000ff06007210 */ /* 0x040fe20007ffe1ff */
[----:B------:R-:W-:-:S04]  /*0290*/  IMAD R2, R6, R3, R2 ;  /* 0x0000000306027224 */ /* 0x000fc800078e0202 */
[----:B------:R-:W-:-:S04]  /*02a0*/  IMAD R3, R9, R0, R8 ;  /* 0x0000000009037224 */ /* 0x000fc800078e0208 */
[----:B------:R-:W-:-:S04]  /*02b0*/  IMAD.IADD R3, R2, 0x1, R3 ;  /* 0x0000000102037824 */ /* 0x000fc800078e0203 */
[----:B0-----:R-:W-:-:S04]  /*02c0*/  IMAD.WIDE R2, R3, 0x4, R4 ;  /* 0x0000000403027825 */ /* 0x001fc800078e0204 */
[----:B------:R-:W-:Y:S01]  /*02d0*/  IMAD.WIDE R4, R9, 0x4, R2 ;  /* 0x0000000409047825 */ /* 0x000fe200078e0202 */
[----:B------:R-:W-:Y:S06]  /*02e0*/  @!P0 BRA `(.L_x_1) ;  /* 0x00000000001c8947 */ /* 0x000fec0003800000 */
[----:B------:R-:W-:-:S13]  /*02f0*/  ISETP.NE.AND P0, PT, R10, 0x1, PT ;  /* 0x000000010a00780c */ /* 0x000fda0003f05270 */
[----:B------:R-:W-:Y:S05]  /*0300*/  @P0 EXIT ;  /* 0x000000000000094d */ /* 0x000fea0003800000 */
[----:B------:R-:W2:Y:S04]  /*0310*/  LDG.E R7, desc[UR8][R2.64] ;  /* 0x0000000802077981 */ /* 0x000ea8000c1e1900 */
[----:B------:R-:W2:Y:S02]  /*0320*/  LDG.E R0, desc[UR8][R4.64] ;  /* 0x0000000804007981 */ /* 0x000ea4000c1e1900 */
[----:B--2---:R-:W-:-:S13]  /*0330*/  ISETP.GT.AND P0, PT, R7, R0, PT ;  /* 0x000000000700720c */ /* 0x004fda0003f04270 */
[----:B------:R-:W-:Y:S05]  /*0340*/  @P0 BRA `(.L_x_2) ;  /* 0x0000000000140947 */ /* 0x000fea0003800000 */
[----:B------:R-:W-:Y:S05]  /*0350*/  EXIT ;  /* 0x000000000000794d */ /* 0x000fea0003800000 */
.L_x_1:
[----:B------:R-:W2:Y:S04]  /*0360*/  LDG.E R7, desc[UR8][R2.64] ;  /* 0x0000000802077981 */ /* 0x000ea8000c1e1900 */
[----:B------:R-:W2:Y:S02]  /*0370*/  LDG.E R0, desc[UR8][R4.64] ;  /* 0x0000000804007981 */ /* 0x000ea4000c1e1900 */
[----:B--2---:R-:W-:-:S13]  /*0380*/  ISETP.GE.AND P0, PT, R7, R0, PT ;  /* 0x000000000700720c */ /* 0x004fda0003f06270 */
[----:B------:R-:W-:Y:S05]  /*0390*/  @P0 EXIT ;  /* 0x000000000000094d */ /* 0x000fea0003800000 */
.L_x_2:
[----:B------:R-:W-:Y:S04]  /*03a0*/  STG.E desc[UR8][R2.64], R0 ;  /* 0x0000000002007986 */ /* 0x000fe8000c101908 */
[----:B------:R-:W-:Y:S01]  /*03b0*/  STG.E desc[UR8][R4.64], R7 ;  /* 0x0000000704007986 */ /* 0x000fe2000c101908 */
[----:B------:R-:W-:Y:S05]  /*03c0*/  EXIT ;  /* 0x000000000000794d */ /* 0x000fea0003800000 */
.L_x_0:
[----:B------:R-:W-:Y:S01]  /*03d0*/  S2UR UR5, SR_CTAID.Y ;  /* 0x00000000000579c3 */ /* 0x000fe20000002600 */
[----:B------:R-:W0:Y:S07]  /*03e0*/  LDCU UR4, c[0x0][0x370] ;  /* 0x00006e00ff0477ac */ /* 0x000e2e0008000800 */
[----:B------:R-:W0:Y:S08]  /*03f0*/  S2UR UR6, SR_CTAID.X ;  /* 0x00000000000679c3 */ /* 0x000e300000002500 */
[----:B------:R-:W1:Y:S01]  /*0400*/  LDC.64 R6, c[0x0][0x388] ;  /* 0x0000e200ff067b82 */ /* 0x000e620000000a00 */
[----:B0-----:R-:W-:-:S06]  /*0410*/  UIMAD UR4, UR5, UR4, UR6 ;  /* 0x00000004050472a4 */ /* 0x001fcc000f8e0206 */
[----:B-1----:R-:W-:-:S05]  /*0420*/  IMAD R3, R7, UR4, RZ ;  /* 0x0000000407037c24 */ /* 0x002fca000f8e02ff */
[----:B------:R-:W-:-:S13]  /*0430*/  ISETP.GE.AND P0, PT, R3, R6, PT ;  /* 0x000000060300720c */ /* 0x000fda0003f06270 */
[----:B------:R-:W-:Y:S05]  /*0440*/  @P0 EXIT ;  /* 0x000000000000094d */ /* 0x000fea0003800000 */
[----:B------:R-:W0:Y:S01]  /*0450*/  S2R R0, SR_TID.X ;  /* 0x0000000000007919 */ /* 0x000e220000002100 */
[----:B------:R-:W1:Y:S01]  /*0460*/  LDCU UR4, c[0x0][0x360] ;  /* 0x00006c00ff0477ac */ /* 0x000e620008000800 */
[----:B------:R-:W2:Y:S01]  /*0470*/  LDC R5, c[0x0][0x398] ;  /* 0x0000e600ff057b82 */ /* 0x000ea20000000800 */
[----:B------:R-:W-:-:S07]  /*0480*/  VIADDMNMX R3, R6, -R7, R3, PT ;  /* 0x8000000706037246 */ /* 0x000fce0003800103 */
[----:B------:R-:W3:Y:S01]  /*0490*/  LDC R13, c[0x0][0x390] ;  /* 0x0000e400ff0d7b82 */ /* 0x000ee20000000800 */
[----:B-1----:R-:W-:-:S06]  /*04a0*/  UIADD3 UR4, UPT, UPT, UR4, -0x1, URZ ;  /* 0xffffffff04047890 */ /* 0x002fcc000fffe0ff */
[C---:B0-----:R-:W-:Y:S01]  /*04b0*/  ISETP.NE.AND P0, PT, R0.reuse, UR4, PT ;  /* 0x0000000400007c0c */ /* 0x041fe2000bf05270 */
[----:B------:R-:W-:Y:S02]  /*04c0*/  IMAD.MOV R4, RZ, RZ, -R0 ;  /* 0x000000ffff047224 */ /* 0x000fe400078e0a00 */
[----:B--2---:R-:W-:-:S10]  /*04d0*/  IMAD R2, R0, R5, R3 ;  /* 0x0000000500027224 */ /* 0x004fd400078e0203 */
[----:B---3--:R-:W-:-:S05]  /*04e0*/  @!P0 IMAD R5, R5, R4, R13 ;  /* 0x0000000405058224 */ /* 0x008fca00078e020d */
[----:B------:R-:W-:-:S13]  /*04f0*/  ISETP.GE.AND P0, PT, R5, 0x1, PT ;  /* 0x000000010500780c */ /* 0x000fda0003f06270 */
[----:B------:R-:W-:Y:S05]  /*0500*/  @!P0 EXIT ;  /* 0x000000000000894d */ /* 0x000fea0003800000 */
[----:B------:R-:W0:Y:S02]  /*0510*/  LDC R4, c[0x0][0x39c] ;  /* 0x0000e700ff047b82 */ /* 0x000e240000000800 */
[----:B0-----:R-:W-:-:S13]  /*0520*/  ISETP.NE.AND P0, PT, R4, 0x2, PT ;  /* 0x000000020400780c */ /* 0x001fda0003f05270 */
[----:B------:R-:W-:Y:S05]  /*0530*/  @!P0 BRA `(.L_x_3) ;  /* 0x0000000000fc8947 */ /* 0x000fea0003800000 */
[----:B------:R-:W-:-:S13]  /*0540*/  ISETP.NE.AND P0, PT, R4, 0x1, PT ;  /* 0x000000010400780c */ /* 0x000fda0003f05270 */
[----:B------:R-:W-:Y:S05]  /*0550*/  @P0 EXIT ;  /* 0x000000000000094d */ /* 0x000fea0003800000 */
[C---:B------:R-:W-:Y:S01]  /*0560*/  ISETP.GE.U32.AND P1, PT, R5.reuse, 0x4, PT ;  /* 0x000000040500780c */ /* 0x040fe20003f26070 */
[----:B------:R-:W-:Y:S01]  /*0570*/  BSSY.RECONVERGENT B0, `(.L_x_4) ;  /* 0x0000026000007945 */ /* 0x000fe20003800200 */
[----:B------:R-:W-:Y:S02]  /*0580*/  LOP3.LUT R6, R5, 0x3, RZ, 0xc0, !PT ;  /* 0x0000000305067812 */ /* 0x000fe400078ec0ff */
[----:B------:R-:W-:Y:S02]  /*0590*/  MOV R14, RZ ;  /* 0x000000ff000e7202 */ /* 0x000fe40000000f00 */
[----:B------:R-:W-:-:S07]  /*05a0*/  ISETP.NE.AND P0, PT, R6, RZ, PT ;  /* 0x000000ff0600720c */ /* 0x000fce0003f05270 */
[----:B------:R-:W-:Y:S06]  /*05b0*/  @!P1 BRA `(.L_x_5) ;  /* 0x0000000000849947 */ /* 0x000fec0003800000 */
[----:B------:R-:W0:Y:S01]  /*05c0*/  LDC.64 R10, c[0x0][0x380] ;  /* 0x0000e000ff0a7b82 */ /* 0x000e220000000a00 */
[----:B------:R-:W-:-:S05]  /*05d0*/  LOP3.LUT R14, R5, 0x7ffffffc, RZ, 0xc0, !PT ;  /* 0x7ffffffc050e7812 */ /* 0x000fca00078ec0ff */
[----:B------:R-:W-:Y:S02]  /*05e0*/  IMAD.MOV R7, RZ, RZ, -R14 ;  /* 0x000000ffff077224 */ /* 0x000fe400078e0a0e */
[----:B------:R-:W1:Y:S01]  /*05f0*/  LDC.64 R8, c[0x0][0x380] ;  /* 0x0000e000ff087b82 */ /* 0x000e620000000a00 */
[----:B0-----:R-:W-:-:S05]  /*0600*/  IADD3 R4, P1, PT, R10, 0x8, RZ ;  /* 0x000000080a047810 */ /* 0x001fca0007f3e0ff */
[----:B------:R-:W-:Y:S02]  /*0610*/  IMAD.X R5, RZ, RZ, R11, P1 ;  /* 0x000000ffff057224 */ /* 0x000fe400008e060b */
[----:B-1----:R-:W-:-:S07]  /*0620*/  IMAD.WIDE R8, R13, 0x4, R8 ;  /* 0x000000040d087825 */ /* 0x002fce00078e0208 */
.L_x_6:
[----:B------:R-:W-:-:S04]  /*0630*/  IMAD.WIDE R12, R2, 0x4, R8 ;  /* 0x00000004020c7825 */ /* 0x000fc800078e0208 */
[----:B------:R-:W-:Y:S01]  /*0640*/  IMAD.WIDE R10, R2, 0x4, R4 ;  /* 0x00000004020a7825 */ /* 0x000fe200078e0204 */
[----:B------:R-:W2:Y:S04]  /*0650*/  LDG.E R16, desc[UR8][R12.64] ;  /* 0x000000080c107981 */ /* 0x000ea8000c1e1900 */
[----:B------:R-:W2:Y:S02]  /*0660*/  LDG.E R15, desc[UR8][R10.64+-0x8] ;  /* 0xfffff8080a0f7981 */ /* 0x000ea4000c1e1900 */
[----:B--2---:R-:W-:-:S13]  /*0670*/  ISETP.GT.AND P1, PT, R15, R16, PT ;  /* 0x000000100f00720c */ /* 0x004fda0003f24270 */
[----:B------:R0:W-:Y:S04]  /*0680*/  @P1 STG.E desc[UR8][R10.64+-0x8], R16 ;  /* 0xfffff8100a001986 */ /* 0x0001e8000c101908 */
[----:B------:R1:W-:Y:S04]  /*0690*/  @P1 STG.E desc[UR8][R12.64], R15 ;  /* 0x0000000f0c001986 */ /* 0x0003e8000c101908 */
[----:B------:R-:W2:Y:S04]  /*06a0*/  LDG.E R18, desc[UR8][R12.64+0x4] ;  /* 0x000004080c127981 */ /* 0x000ea8000c1e1900 */
[----:B------:R-:W2:Y:S02]  /*06b0*/  LDG.E R17, desc[UR8][R10.64+-0x4] ;  /* 0xfffffc080a117981 */ /* 0x000ea4000c1e1900 */
[----:B--2---:R-:W-:-:S13]  /*06c0*/  ISETP.GT.AND P1, PT, R17, R18, PT ;  /* 0x000000121100720c */ /* 0x004fda0003f24270 */
[----:B------:R2:W-:Y:S04]  /*06d0*/  @P1 STG.E desc[UR8][R10.64+-0x4], R18 ;  /* 0xfffffc120a001986 */ /* 0x0005e8000c101908 */
[----:B------:R2:W-:Y:S04]  /*06e0*/  @P1 STG.E desc[UR8][R12.64+0x4], R17 ;  /* 0x000004110c001986 */ /* 0x0005e8000c101908 */
[----:B------:R-:W3:Y:S04]  /*06f0*/  LDG.E R20, desc[UR8][R12.64+0x8] ;  /* 0x000008080c147981 */ /* 0x000ee8000c1e1900 */
[----:B------:R-:W3:Y:S02]  /*0700*/  LDG.E R19, desc[UR8][R10.64] ;  /* 0x000000080a137981 */ /* 0x000ee4000c1e1900 */
[----:B---3--:R-:W-:-:S13]  /*0710*/  ISETP.GT.AND P1, PT, R19, R20, PT ;  /* 0x000000141300720c */ /* 0x008fda0003f24270 */
[----:B------:R2:W-:Y:S04]  /*0720*/  @P1 STG.E desc[UR8][R10.64], R20 ;  /* 0x000000140a001986 */ /* 0x0005e8000c101908 */
[----:B------:R2:W-:Y:S04]  /*0730*/  @P1 STG.E desc[UR8][R12.64+0x8], R19 ;  /* 0x000008130c001986 */ /* 0x0005e8000c101908 */
[----:B0-----:R-:W3:Y:S04]  /*0740*/  LDG.E R16, desc[UR8][R12.64+0xc] ;  /* 0x00000c080c107981 */ /* 0x001ee8000c1e1900 */
[----:B-1----:R-:W3:Y:S01]  /*0750*/  LDG.E R15, desc[UR8][R10.64+0x4] ;  /* 0x000004080a0f7981 */ /* 0x002ee2000c1e1900 */
[----:B------:R-:W-:Y:S01]  /*0760*/  IADD3 R7, PT, PT, R7, 0x4, RZ ;  /* 0x0000000407077810 */ /* 0x000fe20007ffe0ff */
[----:B------:R-:W-:Y:S01]  /*0770*/  VIADD R2, R2, 0x4 ;  /* 0x0000000402027836 */ /* 0x000fe20000000000 */
[----:B---3--:R-:W-:-:S13]  /*0780*/  ISETP.GT.AND P1, PT, R15, R16, PT ;  /* 0x000000100f00720c */ /* 0x008fda0003f24270 */
[----:B------:R2:W-:Y:S04]  /*0790*/  @P1 STG.E desc[UR8][R10.64+0x4], R16 ;  /* 0x000004100a001986 */ /* 0x0005e8000c101908 */
[----:B------:R2:W-:Y:S01]  /*07a0*/  @P1 STG.E desc[UR8][R12.64+0xc], R15 ;  /* 0x00000c0f0c001986 */ /* 0x0005e2000c101908 */
[----:B------:R-:W-:-:S13]  /*07b0*/  ISETP.NE.AND P1, PT, R7, RZ, PT ;  /* 0x000000ff0700720c */ /* 0x000fda0003f25270 */
[----:B--2---:R-:W-:Y:S05]  /*07c0*/  @P1 BRA `(.L_x_6) ;  /* 0xfffffffc00981947 */ /* 0x004fea000383ffff */
.L_x_5:
[----:B------:R-:W-:Y:S05]  /*07d0*/  BSYNC.RECONVERGENT B0 ;  /* 0x0000000000007941 */ /* 0x000fea0003800200 */
.L_x_4:
[----:B------:R-:W-:Y:S05]  /*07e0*/  @!P0 EXIT ;  /* 0x000000000000894d */ /* 0x000fea0003800000 */
[----:B------:R-:W0:Y:S01]  /*07f0*/  LDC R7, c[0x0][0x390] ;  /* 0x0000e400ff077b82 */ /* 0x000e220000000800 */
[----:B------:R-:W1:Y:S01]  /*0800*/  LDCU UR4, c[0x0][0x398] ;  /* 0x00007300ff0477ac */ /* 0x000e620008000800 */
[----:B------:R-:W-:-:S06]  /*0810*/  IMAD.IADD R3, R3, 0x1, R14 ;  /* 0x0000000103037824 */ /* 0x000fcc00078e020e */
[----:B------:R-:W0:Y:S08]  /*0820*/  LDC.64 R8, c[0x0][0x380] ;  /* 0x0000e000ff087b82 */ /* 0x000e300000000a00 */
[----:B------:R-:W2:Y:S01]  /*0830*/  LDC.64 R4, c[0x0][0x380] ;  /* 0x0000e000ff047b82 */ /* 0x000ea20000000a00 */
[----:B-1----:R-:W-:Y:S01]  /*0840*/  IMAD R11, R0, UR4, R3 ;  /* 0x00000004000b7c24 */ /* 0x002fe2000f8e0203 */
[----:B------:R-:W-:Y:S01]  /*0850*/  IADD3 R0, PT, PT, -R6, RZ, RZ ;  /* 0x000000ff06007210 */ /* 0x000fe20007ffe1ff */
[----:B0-----:R-:W-:-:S07]  /*0860*/  IMAD.WIDE R8, R7, 0x4, R8 ;  /* 0x0000000407087825 */ /* 0x001fce00078e0208 */
.L_x_7:
[----:B------:R-:W-:-:S04]  /*0870*/  IMAD.WIDE R2, R11, 0x4, R8 ;  /* 0x000000040b027825 */ /* 0x000fc800078e0208 */
[----:B--2---:R-:W-:Y:S01]  /*0880*/  IMAD.WIDE R6, R11, 0x4, R4 ;  /* 0x000000040b067825 */ /* 0x004fe200078e0204 */
[----:B------:R-:W2:Y:S04]  /*0890*/  LDG.E R10, desc[UR8][R2.64] ;  /* 0x00000008020a7981 */ /* 0x000ea8000c1e1900 */
[----:B------:R-:W2:Y:S01]  /*08a0*/  LDG.E R13, desc[UR8][R6.64] ;  /* 0x00000008060d7981 */ /* 0x000ea2000c1e1900 */
[----:B------:R-:W-:Y:S01]  /*08b0*/  VIADD R0, R0, 0x1 ;  /* 0x0000000100007836 */ /* 0x000fe20000000000 */
[----:B--2---:R-:W-:-:S13]  /*08c0*/  ISETP.GT.AND P0, PT, R13, R10, PT ;  /* 0x0000000a0d00720c */ /* 0x004fda0003f04270 */
[----:B------:R0:W-:Y:S04]  /*08d0*/  @P0 STG.E desc[UR8][R6.64], R10 ;  /* 0x0000000a06000986 */ /* 0x0001e8000c101908 */
[----:B------:R0:W-:Y:S01]  /*08e0*/  @P0 STG.E desc[UR8][R2.64], R13 ;  /* 0x0000000d02000986 */ /* 0x0001e2000c101908 */
[----:B------:R-:W-:-:S13]  /*08f0*/  ISETP.NE.AND P0, PT, R0, RZ, PT ;  /* 0x000000ff0000720c */ /* 0x000fda0003f05270 */
[----:B0-----:R-:W-:Y:S05]  /*0900*/  @!P0 EXIT ;  /* 0x000000000000894d */ /* 0x001fea0003800000 */
[----:B------:R-:W-:Y:S01]  /*0910*/  VIADD R11, R11, 0x1 ;  /* 0x000000010b0b7836 */ /* 0x000fe20000000000 */
[----:B------:R-:W-:Y:S06]  /*0920*/  BRA `(.L_x_7) ;  /* 0xfffffffc00d07947 */ /* 0x000fec000383ffff */
.L_x_3:
[C---:B------:R-:W-:Y:S01]  /*0930*/  ISETP.GE.U32.AND P1, PT, R5.reuse, 0x4, PT ;  /* 0x000000040500780c */ /* 0x040fe20003f26070 */
[----:B------:R-:W-:Y:S01]  /*0940*/  BSSY.RECONVERGENT B0, `(.L_x_8) ;  /* 0x0000026000007945 */ /* 0x000fe20003800200 */
[----:B------:R-:W-:Y:S01]  /*0950*/  LOP3.LUT R6, R5, 0x3, RZ, 0xc0, !PT ;  /* 0x0000000305067812 */ /* 0x000fe200078ec0ff */
[----:B------:R-:W-:-:S03]  /*0960*/  HFMA2 R14, -RZ, RZ, 0, 0 ;  /* 0x00000000ff0e7431 */ /* 0x000fc600000001ff */
        /* <DEDUP_REMOVED lines=9> */
.L_x_10:
[----:B------:R-:W-:-:S04]  /*0a00*/  IMAD.WIDE R12, R2, 0x4, R8 ;  /* 0x00000004020c7825 */ /* 0x000fc800078e0208 */
[----:B------:R-:W-:Y:S01]  /*0a10*/  IMAD.WIDE R10, R2, 0x4, R4 ;  /* 0x00000004020a7825 */ /* 0x000fe200078e0204 */
[----:B------:R-:W2:Y:S04]  /*0a20*/  LDG.E R16, desc[UR8][R12.64] ;  /* 0x000000080c107981 */ /* 0x000ea8000c1e1900 */
[----:B------:R-:W2:Y:S02]  /*0a30*/  LDG.E R15, desc[UR8][R10.64+-0x8] ;  /* 0xfffff8080a0f7981 */ /* 0x000ea4000c1e1900 */
[----:B--2---:R-:W-:-:S13]  /*0a40*/  ISETP.GE.AND P1, PT, R15, R16, PT ;  /* 0x000000100f00720c */ /* 0x004fda0003f26270 */
[----:B------:R0:W-:Y:S04]  /*0a50*/  @!P1 STG.E desc[UR8][R10.64+-0x8], R16 ;  /* 0xfffff8100a009986 */ /* 0x0001e8000c101908 */
[----:B------:R1:W-:Y:S04]  /*0a60*/  @!P1 STG.E desc[UR8][R12.64], R15 ;  /* 0x0000000f0c009986 */ /* 0x0003e8000c101908 */
[----:B------:R-:W2:Y:S04]  /*0a70*/  LDG.E R18, desc[UR8][R12.64+0x4] ;  /* 0x000004080c127981 */ /* 0x000ea8000c1e1900 */
[----:B------:R-:W2:Y:S02]  /*0a80*/  LDG.E R17, desc[UR8][R10.64+-0x4] ;  /* 0xfffffc080a117981 */ /* 0x000ea4000c1e1900 */
[----:B--2---:R-:W-:-:S13]  /*0a90*/  ISETP.GE.AND P1, PT, R17, R18, PT ;  /* 0x000000121100720c */ /* 0x004fda0003f26270 */
[----:B------:R2:W-:Y:S04]  /*0aa0*/  @!P1 STG.E desc[UR8][R10.64+-0x4], R18 ;  /* 0xfffffc120a009986 */ /* 0x0005e8000c101908 */
[----:B------:R2:W-:Y:S04]  /*0ab0*/  @!P1 STG.E desc[UR8][R12.64+0x4], R17 ;  /* 0x000004110c009986 */ /* 0x0005e8000c101908 */
[----:B------:R-:W3:Y:S04]  /*0ac0*/  LDG.E R20, desc[UR8][R12.64+0x8] ;  /* 0x000008080c147981 */ /* 0x000ee8000c1e1900 */
[----:B------:R-:W3:Y:S02]  /*0ad0*/  LDG.E R19, desc[UR8][R10.64] ;  /* 0x000000080a137981 */ /* 0x000ee4000c1e1900 */
[----:B---3--:R-:W-:-:S13]  /*0ae0*/  ISETP.GE.AND P1, PT, R19, R20, PT ;  /* 0x000000141300720c */ /* 0x008fda0003f26270 */
[----:B------:R2:W-:Y:S04]  /*0af0*/  @!P1 STG.E desc[UR8][R10.64], R20 ;  /* 0x000000140a009986 */ /* 0x0005e8000c101908 */
[----:B------:R2:W-:Y:S04]  /*0b00*/  @!P1 STG.E desc[UR8][R12.64+0x8], R19 ;  /* 0x000008130c009986 */ /* 0x0005e8000c101908 */
[----:B0-----:R-:W3:Y:S04]  /*0b10*/  LDG.E R16, desc[UR8][R12.64+0xc] ;  /* 0x00000c080c107981 */ /* 0x001ee8000c1e1900 */
[----:B-1----:R-:W3:Y:S01]  /*0b20*/  LDG.E R15, desc[UR8][R10.64+0x4] ;  /* 0x000004080a0f7981 */ /* 0x002ee2000c1e1900 */
[----:B------:R-:W-:Y:S01]  /*0b30*/  IADD3 R7, PT, PT, R7, 0x4, RZ ;  /* 0x0000000407077810 */ /* 0x000fe20007ffe0ff */
[----:B------:R-:W-:Y:S01]  /*0b40*/  VIADD R2, R2, 0x4 ;  /* 0x0000000402027836 */ /* 0x000fe20000000000 */
[----:B---3--:R-:W-:-:S13]  /*0b50*/  ISETP.GE.AND P1, PT, R15, R16, PT ;  /* 0x000000100f00720c */ /* 0x008fda0003f26270 */
[----:B------:R2:W-:Y:S04]  /*0b60*/  @!P1 STG.E desc[UR8][R10.64+0x4], R16 ;  /* 0x000004100a009986 */ /* 0x0005e8000c101908 */
[----:B------:R2:W-:Y:S01]  /*0b70*/  @!P1 STG.E desc[UR8][R12.64+0xc], R15 ;  /* 0x00000c0f0c009986 */ /* 0x0005e2000c101908 */
[----:B------:R-:W-:-:S13]  /*0b80*/  ISETP.NE.AND P1, PT, R7, RZ, PT ;  /* 0x000000ff0700720c */ /* 0x000fda0003f25270 */
[----:B--2---:R-:W-:Y:S05]  /*0b90*/  @P1 BRA `(.L_x_10) ;  /* 0xfffffffc00981947 */ /* 0x004fea000383ffff */
.L_x_9:
[----:B------:R-:W-:Y:S05]  /*0ba0*/  BSYNC.RECONVERGENT B0 ;  /* 0x0000000000007941 */ /* 0x000fea0003800200 */
.L_x_8:
        /* <DEDUP_REMOVED lines=9> */
.L_x_11:
[----:B------:R-:W-:-:S04]  /*0c40*/  IMAD.WIDE R2, R11, 0x4, R8 ;  /* 0x000000040b027825 */ /* 0x000fc800078e0208 */
[C---:B--2---:R-:W-:Y:S01]  /*0c50*/  IMAD.WIDE R6, R11.reuse, 0x4, R4 ;  /* 0x000000040b067825 */ /* 0x044fe200078e0204 */
[----:B------:R-:W2:Y:S04]  /*0c60*/  LDG.E R10, desc[UR8][R2.64] ;  /* 0x00000008020a7981 */ /* 0x000ea8000c1e1900 */
[----:B------:R-:W2:Y:S01]  /*0c70*/  LDG.E R13, desc[UR8][R6.64] ;  /* 0x00000008060d7981 */ /* 0x000ea2000c1e1900 */
[----:B------:R-:W-:Y:S01]  /*0c80*/  VIADD R0, R0, 0x1 ;  /* 0x0000000100007836 */ /* 0x000fe20000000000 */
[----:B------:R-:W-:Y:S02]  /*0c90*/  IADD3 R11, PT, PT, R11, 0x1, RZ ;  /* 0x000000010b0b7810 */ /* 0x000fe40007ffe0ff */
[----:B--2---:R-:W-:-:S13]  /*0ca0*/  ISETP.GE.AND P0, PT, R13, R10, PT ;  /* 0x0000000a0d00720c */ /* 0x004fda0003f06270 */
[----:B------:R0:W-:Y:S04]  /*0cb0*/  @!P0 STG.E desc[UR8][R6.64], R10 ;  /* 0x0000000a06008986 */ /* 0x0001e8000c101908 */
[----:B------:R0:W-:Y:S01]  /*0cc0*/  @!P0 STG.E desc[UR8][R2.64], R13 ;  /* 0x0000000d02008986 */ /* 0x0001e2000c101908 */
[----:B------:R-:W-:-:S13]  /*0cd0*/  ISETP.NE.AND P0, PT, R0, RZ, PT ;  /* 0x000000ff0000720c */ /* 0x000fda0003f05270 */
[----:B0-----:R-:W-:Y:S05]  /*0ce0*/  @P0 BRA `(.L_x_11) ;  /* 0xfffffffc00d40947 */ /* 0x001fea000383ffff */
[----:B------:R-:W-:Y:S05]  /*0cf0*/  EXIT ;  /* 0x000000000000794d */ /* 0x000fea0003800000 */
.L_x_12:
[----:B------:R-:W-:-:S00]  /*0d00*/  BRA `(.L_x_12) ;  /* 0xfffffffc00fc7947 */ /* 0x000fc0000383ffff */
[----:B------:R-:W-:-:S00]  /*0d10*/  NOP ;  /* 0x0000000000007918 */ /* 0x000fc00000000000 */
        /* <DEDUP_REMOVED lines=14> */
.L_x_13:


//--------------------- .nv.shared.reserved.0     --------------------------
	.section	.nv.shared.reserved.0,"aw",@nobits
	.weak		__nv_reservedSMEM_offset_0_alias
	.size		__nv_reservedSMEM_offset_0_alias, 0, 64
	.other		__nv_reservedSMEM_offset_0_alias,@"STO_CUDA_RESERVED_SHARED STV_DEFAULT"
__nv_reservedSMEM_offset_0_alias:
	.zero		0
	.zero		64


//--------------------- .nv.constant0._Z14bitonic_devicePiiiiiii --------------------------
	.section	.nv.constant0._Z14bitonic_devicePiiiiiii,"a",@progbits
	.sectionflags	@""
	.align	4
.nv.constant0._Z14bitonic_devicePiiiiiii:
	.zero		928


//--------------------- SYMBOLS --------------------------

	.type		.nv.reservedSmem.offset0,@object
	.size		.nv.reservedSmem.offset0,0x4
